	.headerflags	@"EF_CUDA_TEXMODE_UNIFIED EF_CUDA_64BIT_ADDRESS EF_CUDA_ACCELERATORS EF_CUDA_SM90 EF_CUDA_VIRTUAL_SM(EF_CUDA_SM90)"
	.elftype	@"ET_EXEC"


//--------------------- .nv.info                  --------------------------
	.section	.nv.info,"",@"SHT_CUDA_INFO"
	.align	4


	//----- nvinfo : EIATTR_REGCOUNT
	.align		4
        /*0000*/ 	.byte	0x04, 0x2f
        /*0002*/ 	.short	(.L_3 - .L_2)
	.align		4
.L_2:
        /*0004*/ 	.word	index@(triton_poi_fused__native_batch_norm_legit_no_training_convolution_relu_0)
        /*0008*/ 	.word	0x00000020


	//----- nvinfo : EIATTR_MIN_STACK_SIZE
	.align		4
.L_3:
        /*000c*/ 	.byte	0x04, 0x12
        /*000e*/ 	.short	(.L_5 - .L_4)
	.align		4
.L_4:
        /*0010*/ 	.word	index@(triton_poi_fused__native_batch_norm_legit_no_training_convolution_relu_0)
        /*0014*/ 	.word	0x00000000


	//----- nvinfo : EIATTR_FRAME_SIZE
	.align		4
.L_5:
        /*0018*/ 	.byte	0x04, 0x11
        /*001a*/ 	.short	(.L_7 - .L_6)
	.align		4
.L_6:
        /*001c*/ 	.word	index@(triton_poi_fused__native_batch_norm_legit_no_training_convolution_relu_0)
        /*0020*/ 	.word	0x00000000


	//----- nvinfo : EIATTR_MIN_STACK_SIZE
	.align		4
.L_7:
        /*0024*/ 	.byte	0x04, 0x12
        /*0026*/ 	.short	(.L_9 - .L_8)
	.align		4
.L_8:
        /*0028*/ 	.word	index@(triton_poi_fused__native_batch_norm_legit_no_training_convolution_relu_0)
        /*002c*/ 	.word	0x00000000
.L_9:


//--------------------- .nv.info.triton_poi_fused__native_batch_norm_legit_no_training_convolution_relu_0 --------------------------
	.section	.nv.info.triton_poi_fused__native_batch_norm_legit_no_training_convolution_relu_0,"",@"SHT_CUDA_INFO"
	.sectionflags	@""
	.align	4


	//----- nvinfo : EIATTR_CUDA_API_VERSION
	.align		4
        /*0000*/ 	.byte	0x04, 0x37
        /*0002*/ 	.short	(.L_11 - .L_10)
.L_10:
        /*0004*/ 	.word	0x0000007c


	//----- nvinfo : EIATTR_KPARAM_INFO
	.align		4
.L_11:
        /*0008*/ 	.byte	0x04, 0x17
        /*000a*/ 	.short	(.L_13 - .L_12)
.L_12:
        /*000c*/ 	.word	0x00000000
        /*0010*/ 	.short	0x0007
        /*0012*/ 	.short	0x0038
        /*0014*/ 	.byte	0x00, 0xf0, 0x11, 0x00


	//----- nvinfo : EIATTR_KPARAM_INFO
	.align		4
.L_13:
        /*0018*/ 	.byte	0x04, 0x17
        /*001a*/ 	.short	(.L_15 - .L_14)
.L_14:
        /*001c*/ 	.word	0x00000000
        /*0020*/ 	.short	0x0006
        /*0022*/ 	.short	0x0030
        /*0024*/ 	.byte	0x00, 0xf4, 0x21, 0x00


	//----- nvinfo : EIATTR_KPARAM_INFO
	.align		4
.L_15:
        /*0028*/ 	.byte	0x04, 0x17
        /*002a*/ 	.short	(.L_17 - .L_16)
.L_16:
        /*002c*/ 	.word	0x00000000
        /*0030*/ 	.short	0x0005
        /*0032*/ 	.short	0x0028
        /*0034*/ 	.byte	0x00, 0xf4, 0x21, 0x00


	//----- nvinfo : EIATTR_KPARAM_INFO
	.align		4
.L_17:
        /*0038*/ 	.byte	0x04, 0x17
        /*003a*/ 	.short	(.L_19 - .L_18)
.L_18:
        /*003c*/ 	.word	0x00000000
        /*0040*/ 	.short	0x0004
        /*0042*/ 	.short	0x0020
        /*0044*/ 	.byte	0x00, 0xf4, 0x21, 0x00


	//----- nvinfo : EIATTR_KPARAM_INFO
	.align		4
.L_19:
        /*0048*/ 	.byte	0x04, 0x17
        /*004a*/ 	.short	(.L_21 - .L_20)
.L_20:
        /*004c*/ 	.word	0x00000000
        /*0050*/ 	.short	0x0003
        /*0052*/ 	.short	0x0018
        /*0054*/ 	.byte	0x00, 0xf4, 0x21, 0x00


	//----- nvinfo : EIATTR_KPARAM_INFO
	.align		4
.L_21:
        /*0058*/ 	.byte	0x04, 0x17
        /*005a*/ 	.short	(.L_23 - .L_22)
.L_22:
        /*005c*/ 	.word	0x00000000
        /*0060*/ 	.short	0x0002
        /*0062*/ 	.short	0x0010
        /*0064*/ 	.byte	0x00, 0xf4, 0x21, 0x00


	//----- nvinfo : EIATTR_KPARAM_INFO
	.align		4
.L_23:
        /*0068*/ 	.byte	0x04, 0x17
        /*006a*/ 	.short	(.L_25 - .L_24)
.L_24:
        /*006c*/ 	.word	0x00000000
        /*0070*/ 	.short	0x0001
        /*0072*/ 	.short	0x0008
        /*0074*/ 	.byte	0x00, 0xf4, 0x21, 0x00


	//----- nvinfo : EIATTR_KPARAM_INFO
	.align		4
.L_25:
        /*0078*/ 	.byte	0x04, 0x17
        /*007a*/ 	.short	(.L_27 - .L_26)
.L_26:
        /*007c*/ 	.word	0x00000000
        /*0080*/ 	.short	0x0000
        /*0082*/ 	.short	0x0000
        /*0084*/ 	.byte	0x00, 0xf4, 0x21, 0x00


	//----- nvinfo : EIATTR_SPARSE_MMA_MASK
	.align		4
.L_27:
        /*0088*/ 	.byte	0x03, 0x50
        /*008a*/ 	.short	0x0000


	//----- nvinfo : EIATTR_MAXREG_COUNT
	.align		4
        /*008c*/ 	.byte	0x03, 0x1b
        /*008e*/ 	.short	0x00ff


	//----- nvinfo : EIATTR_EXIT_INSTR_OFFSETS
	.align		4
        /*0090*/ 	.byte	0x04, 0x1c
        /*0092*/ 	.short	(.L_29 - .L_28)


	//   ....[0]....
.L_28:
        /*0094*/ 	.word	0x000007b0


	//----- nvinfo : EIATTR_REQNTID
	.align		4
.L_29:
        /*0098*/ 	.byte	0x04, 0x10
        /*009a*/ 	.short	(.L_31 - .L_30)
.L_30:
        /*009c*/ 	.word	0x00000080
        /*00a0*/ 	.word	0x00000001
        /*00a4*/ 	.word	0x00000001


	//----- nvinfo : EIATTR_CBANK_PARAM_SIZE
	.align		4
.L_31:
        /*00a8*/ 	.byte	0x03, 0x19
        /*00aa*/ 	.short	0x003c


	//----- nvinfo : EIATTR_PARAM_CBANK
	.align		4
        /*00ac*/ 	.byte	0x04, 0x0a
        /*00ae*/ 	.short	(.L_33 - .L_32)
	.align		4
.L_32:
        /*00b0*/ 	.word	index@(.nv.constant0.triton_poi_fused__native_batch_norm_legit_no_training_convolution_relu_0)
        /*00b4*/ 	.short	0x0210
        /*00b6*/ 	.short	0x003c


	//----- nvinfo : EIATTR_SW_WAR
	.align		4
.L_33:
        /*00b8*/ 	.byte	0x04, 0x36
        /*00ba*/ 	.short	(.L_35 - .L_34)
.L_34:
        /*00bc*/ 	.word	0x00000008
.L_35:


//--------------------- .nv.callgraph             --------------------------
	.section	.nv.callgraph,"",@"SHT_CUDA_CALLGRAPH"
	.align	4
	.sectionentsize	8
	.align		4
        /*0000*/ 	.word	0x00000000
	.align		4
        /*0004*/ 	.word	0xffffffff
	.align		4
        /*0008*/ 	.word	0x00000000
	.align		4
        /*000c*/ 	.word	0xfffffffe
	.align		4
        /*0010*/ 	.word	0x00000000
	.align		4
        /*0014*/ 	.word	0xfffffffd
	.align		4
        /*0018*/ 	.word	0x00000000
	.align		4
        /*001c*/ 	.word	0xfffffffc


//--------------------- .nv.constant4             --------------------------
	.section	.nv.constant4,"a",@progbits
	.align	8
	.align		8
.nv.constant4:
        /*0000*/ 	.dword	_$_str
	.align		8
        /*0008*/ 	.dword	_$_str_$_2


//--------------------- .text.triton_poi_fused__native_batch_norm_legit_no_training_convolution_relu_0 --------------------------
	.section	.text.triton_poi_fused__native_batch_norm_legit_no_training_convolution_relu_0,"ax",@progbits
	.align	128
        .global         triton_poi_fused__native_batch_norm_legit_no_training_convolution_relu_0
        .type           triton_poi_fused__native_batch_norm_legit_no_training_convolution_relu_0,@function
        .size           triton_poi_fused__native_batch_norm_legit_no_training_convolution_relu_0,(.L_x_1 - triton_poi_fused__native_batch_norm_legit_no_training_convolution_relu_0)
        .other          triton_poi_fused__native_batch_norm_legit_no_training_convolution_relu_0,@"STO_CUDA_ENTRY STV_DEFAULT"
triton_poi_fused__native_batch_norm_legit_no_training_convolution_relu_0:
.text.triton_poi_fused__native_batch_norm_legit_no_training_convolution_relu_0:
[----:B------:R-:W-:Y:S01]  /*0000*/  LDC R1, c[0x0][0x28] ;  /* 0x00000a00ff017b82 */ /* 0x000fe20000000800 */
[----:B------:R-:W1:Y:S01]  /*0010*/  S2R R0, SR_TID.X ;  /* 0x0000000000007919 */ /* 0x000e620000002100 */
[----:B------:R-:W-:-:S06]  /*0020*/  ULDC.64 UR4, c[0x0][0x208] ;  /* 0x0000820000047ab9 */ /* 0x000fcc0000000a00 */
[----:B------:R-:W2:Y:S01]  /*0030*/  LDC.64 R28, c[0x0][0x218] ;  /* 0x00008600ff1c7b82 */ /* 0x000ea20000000a00 */
[----:B------:R-:W3:Y:S07]  /*0040*/  S2R R5, SR_CTAID.X ;  /* 0x0000000000057919 */ /* 0x000eee0000002500 */
[----:B------:R-:W4:Y:S08]  /*0050*/  LDC.64 R26, c[0x0][0x220] ;  /* 0x00008800ff1a7b82 */ /* 0x000f300000000a00 */
[----:B------:R-:W5:Y:S01]  /*0060*/  LDC.64 R22, c[0x0][0x230] ;  /* 0x00008c00ff167b82 */ /* 0x000f620000000a00 */
[----:B-1----:R-:W-:-:S02]  /*0070*/  SHF.L.U32 R0, R0, 0x2, RZ ;  /* 0x0000000200007819 */ /* 0x002fc400000006ff */
[----:B---3--:R-:W-:Y:S02]  /*0080*/  SHF.R.S32.HI R3, RZ, 0x15, R5 ;  /* 0x00000015ff037819 */ /* 0x008fe40000011405 */
[----:B------:R-:W-:Y:S02]  /*0090*/  LOP3.LUT R0, R0, 0x1fc, RZ, 0xc0, !PT ;  /* 0x000001fc00007812 */ /* 0x000fe400078ec0ff */
[----:B------:R-:W-:Y:S02]  /*00a0*/  SGXT R3, R3, 0x1 ;  /* 0x000000010303781a */ /* 0x000fe40000000200 */
[----:B------:R-:W-:Y:S02]  /*00b0*/  LEA R0, R5, R0, 0xa ;  /* 0x0000000005007211 */ /* 0x000fe400078e50ff */
[----:B------:R-:W1:Y:S02]  /*00c0*/  LDC.64 R4, c[0x0][0x228] ;  /* 0x00008a00ff047b82 */ /* 0x000e640000000a00 */
[----:B------:R-:W-:-:S04]  /*00d0*/  LEA.HI R3, R3, R0, RZ, 0xc ;  /* 0x0000000003037211 */ /* 0x000fc800078f60ff */
[----:B------:R-:W-:Y:S02]  /*00e0*/  SHF.R.S32.HI R9, RZ, 0xc, R3 ;  /* 0x0000000cff097819 */ /* 0x000fe40000011403 */
[----:B------:R-:W-:Y:S02]  /*00f0*/  IADD3 R3, R3, 0x200, RZ ;  /* 0x0000020003037810 */ /* 0x000fe40007ffe0ff */
[----:B------:R-:W-:Y:S02]  /*0100*/  LEA.HI R2, R9, R9, RZ, 0x4 ;  /* 0x0000000909027211 */ /* 0x000fe400078f20ff */
[----:B------:R-:W-:Y:S02]  /*0110*/  SHF.R.S32.HI R3, RZ, 0xc, R3 ;  /* 0x0000000cff037819 */ /* 0x000fe40000011403 */
[----:B------:R-:W-:Y:S02]  /*0120*/  LOP3.LUT R2, R2, 0xfffffff0, RZ, 0xc0, !PT ;  /* 0xfffffff002027812 */ /* 0x000fe400078ec0ff */
[----:B------:R-:W-:-:S02]  /*0130*/  LEA.HI R6, R3, R3, RZ, 0x4 ;  /* 0x0000000303067211 */ /* 0x000fc400078f20ff */
[----:B------:R-:W-:Y:S02]  /*0140*/  IADD3 R9, R9, -R2, RZ ;  /* 0x8000000209097210 */ /* 0x000fe40007ffe0ff */
[----:B------:R-:W-:-:S04]  /*0150*/  LOP3.LUT R6, R6, 0xfffffff0, RZ, 0xc0, !PT ;  /* 0xfffffff006067812 */ /* 0x000fc800078ec0ff */
[----:B------:R-:W-:Y:S01]  /*0160*/  IADD3 R3, R3, -R6, RZ ;  /* 0x8000000603037210 */ /* 0x000fe20007ffe0ff */
[--C-:B-1----:R-:W-:Y:S01]  /*0170*/  IMAD.WIDE R12, R9, 0x4, R4.reuse ;  /* 0x00000004090c7825 */ /* 0x102fe200078e0204 */
[----:B------:R-:W1:Y:S03]  /*0180*/  LDC.64 R6, c[0x0][0x210] ;  /* 0x00008400ff067b82 */ /* 0x000e660000000a00 */
[----:B------:R-:W-:Y:S01]  /*0190*/  IMAD.WIDE R24, R3, 0x4, R4 ;  /* 0x0000000403187825 */ /* 0x000fe200078e0204 */
[----:B------:R-:W3:Y:S04]  /*01a0*/  LDG.E.EL R21, desc[UR4][R12.64] ;  /* 0x000000040c157981 */ /* 0x000ee8000c2e1900 */
[----:B------:R-:W5:Y:S01]  /*01b0*/  LDC.64 R4, c[0x0][0x238] ;  /* 0x00008e00ff047b82 */ /* 0x000f620000000a00 */
[----:B------:R-:W3:Y:S01]  /*01c0*/  LDG.E.EL R24, desc[UR4][R24.64] ;  /* 0x0000000418187981 */ /* 0x000ee2000c2e1900 */
[----:B--2---:R-:W-:-:S05]  /*01d0*/  IMAD.WIDE R10, R9, 0x4, R28 ;  /* 0x00000004090a7825 */ /* 0x004fca00078e021c */
[----:B------:R4:W2:Y:S01]  /*01e0*/  LDG.E.EL R19, desc[UR4][R10.64] ;  /* 0x000000040a137981 */ /* 0x0008a2000c2e1900 */
[----:B-1----:R-:W-:-:S04]  /*01f0*/  IMAD.WIDE R6, R0, 0x4, R6 ;  /* 0x0000000400067825 */ /* 0x002fc800078e0206 */
[C---:B----4-:R-:W-:Y:S01]  /*0200*/  IMAD.WIDE R10, R9.reuse, 0x4, R26 ;  /* 0x00000004090a7825 */ /* 0x050fe200078e021a */
[----:B------:R-:W2:Y:S04]  /*0210*/  LDG.E.128 R12, desc[UR4][R6.64] ;  /* 0x00000004060c7981 */ /* 0x000ea8000c1e1d00 */
[----:B------:R-:W4:Y:S01]  /*0220*/  LDG.E.EL R18, desc[UR4][R10.64] ;  /* 0x000000040a127981 */ /* 0x000f22000c2e1900 */
[----:B-----5:R-:W-:-:S04]  /*0230*/  IMAD.WIDE R16, R9, 0x4, R22 ;  /* 0x0000000409107825 */ /* 0x020fc800078e0216 */
[----:B0-----:R-:W-:Y:S02]  /*0240*/  IMAD.WIDE R8, R9, 0x4, R4 ;  /* 0x0000000409087825 */ /* 0x001fe400078e0204 */
[----:B------:R-:W5:Y:S02]  /*0250*/  LDG.E.EL R17, desc[UR4][R16.64] ;  /* 0x0000000410117981 */ /* 0x000f64000c2e1900 */
[C---:B------:R-:W-:Y:S02]  /*0260*/  IMAD.WIDE R28, R3.reuse, 0x4, R28 ;  /* 0x00000004031c7825 */ /* 0x040fe400078e021c */
[----:B------:R-:W5:Y:S02]  /*0270*/  LDG.E.EL R20, desc[UR4][R8.64] ;  /* 0x0000000408147981 */ /* 0x000f64000c2e1900 */
[C---:B------:R-:W-:Y:S02]  /*0280*/  IMAD.WIDE R26, R3.reuse, 0x4, R26 ;  /* 0x00000004031a7825 */ /* 0x040fe400078e021a */
[----:B------:R0:W5:Y:S04]  /*0290*/  LDG.E.EL R16, desc[UR4][R28.64] ;  /* 0x000000041c107981 */ /* 0x000168000c2e1900 */
[----:B------:R-:W5:Y:S01]  /*02a0*/  LDG.E.128 R8, desc[UR4][R6.64+0x800] ;  /* 0x0008000406087981 */ /* 0x000f62000c1e1d00 */
[----:B------:R-:W-:-:S03]  /*02b0*/  IMAD.WIDE R4, R3, 0x4, R4 ;  /* 0x0000000403047825 */ /* 0x000fc600078e0204 */
[----:B------:R-:W5:Y:S01]  /*02c0*/  LDG.E.EL R2, desc[UR4][R26.64] ;  /* 0x000000041a027981 */ /* 0x000f62000c2e1900 */
[----:B------:R-:W-:-:S03]  /*02d0*/  IMAD.WIDE R22, R3, 0x4, R22 ;  /* 0x0000000403167825 */ /* 0x000fc600078e0216 */
[----:B------:R-:W5:Y:S04]  /*02e0*/  LDG.E.EL R4, desc[UR4][R4.64] ;  /* 0x0000000404047981 */ /* 0x000f68000c2e1900 */
[----:B------:R1:W5:Y:S01]  /*02f0*/  LDG.E.EL R3, desc[UR4][R22.64] ;  /* 0x0000000416037981 */ /* 0x000362000c2e1900 */
[----:B---3--:R-:W-:Y:S01]  /*0300*/  FADD R21, R21, 9.9999997473787516356e-06 ;  /* 0x3727c5ac15157421 */ /* 0x008fe20000000000 */
[----:B------:R-:W-:-:S03]  /*0310*/  FADD R24, R24, 9.9999997473787516356e-06 ;  /* 0x3727c5ac18187421 */ /* 0x000fc60000000000 */
[----:B------:R-:W3:Y:S08]  /*0320*/  MUFU.SQRT R25, R21 ;  /* 0x0000001500197308 */ /* 0x000ef00000002000 */
[----:B0-----:R-:W0:Y:S01]  /*0330*/  MUFU.SQRT R28, R24 ;  /* 0x00000018001c7308 */ /* 0x001e220000002000 */
[C---:B---3--:R-:W-:Y:S02]  /*0340*/  FSETP.GT.AND P0, PT, R25.reuse, 8.50705917302346158658e+37, PT ;  /* 0x7e8000001900780b */ /* 0x048fe40003f04000 */
[----:B------:R-:W-:-:S02]  /*0350*/  FSETP.GEU.AND P2, PT, R25, 1.175494350822287508e-38, PT ;  /* 0x008000001900780b */ /* 0x000fc40003f4e000 */
[C---:B0-----:R-:W-:Y:S02]  /*0360*/  FSETP.GT.AND P1, PT, R28.reuse, 8.50705917302346158658e+37, PT ;  /* 0x7e8000001c00780b */ /* 0x041fe40003f24000 */
[----:B------:R-:W-:-:S07]  /*0370*/  FSETP.GEU.AND P3, PT, R28, 1.175494350822287508e-38, PT ;  /* 0x008000001c00780b */ /* 0x000fce0003f6e000 */
[----:B------:R-:W-:Y:S01]  /*0380*/  @P0 FMUL R25, R25, 0.25 ;  /* 0x3e80000019190820 */ /* 0x000fe20000400000 */
[----:B------:R-:W-:-:S03]  /*0390*/  HFMA2.MMA R24, -RZ, RZ, 1.625, 0 ;  /* 0x3e800000ff187435 */ /* 0x000fc600000001ff */
[----:B------:R-:W-:Y:S01]  /*03a0*/  @!P2 FMUL R25, R25, 16777216 ;  /* 0x4b8000001919a820 */ /* 0x000fe20000400000 */
[----:B------:R-:W-:-:S04]  /*03b0*/  @P1 FMUL R28, R28, 0.25 ;  /* 0x3e8000001c1c1820 */ /* 0x000fc80000400000 */
[----:B------:R-:W-:Y:S01]  /*03c0*/  @!P3 FMUL R28, R28, 16777216 ;  /* 0x4b8000001c1cb820 */ /* 0x000fe20000400000 */
[----:B------:R-:W0:Y:S01]  /*03d0*/  MUFU.RCP R25, R25 ;  /* 0x0000001900197308 */ /* 0x000e220000001000 */
[----:B-1----:R-:W-:-:S07]  /*03e0*/  FSEL R22, R24, 1, P0 ;  /* 0x3f80000018167808 */ /* 0x002fce0000000000 */
[----:B------:R1:W3:Y:S01]  /*03f0*/  MUFU.RCP R5, R28 ;  /* 0x0000001c00057308 */ /* 0x0002e20000001000 */
[----:B------:R-:W-:Y:S01]  /*0400*/  FSEL R24, R24, 1, P1 ;  /* 0x3f80000018187808 */ /* 0x000fe20000800000 */
[----:B------:R-:W-:Y:S01]  /*0410*/  @!P2 FMUL R22, R22, 16777216 ;  /* 0x4b8000001616a820 */ /* 0x000fe20000400000 */
[--C-:B--2---:R-:W-:Y:S01]  /*0420*/  FADD R13, R13, R19.reuse ;  /* 0x000000130d0d7221 */ /* 0x104fe20000000000 */
[--C-:B------:R-:W-:Y:S01]  /*0430*/  FADD R12, R12, R19.reuse ;  /* 0x000000130c0c7221 */ /* 0x100fe20000000000 */
[--C-:B------:R-:W-:Y:S01]  /*0440*/  FADD R14, R14, R19.reuse ;  /* 0x000000130e0e7221 */ /* 0x100fe20000000000 */
[----:B------:R-:W-:Y:S01]  /*0450*/  @!P3 FMUL R24, R24, 16777216 ;  /* 0x4b8000001818b820 */ /* 0x000fe20000400000 */
[----:B------:R-:W-:Y:S01]  /*0460*/  FADD R15, R15, R19 ;  /* 0x000000130f0f7221 */ /* 0x000fe20000000000 */
[----:B0-----:R-:W-:Y:S01]  /*0470*/  FMUL R21, R25, R22 ;  /* 0x0000001619157220 */ /* 0x001fe20000400000 */
[C---:B----4-:R-:W-:Y:S01]  /*0480*/  FADD R22, -R18.reuse, R12 ;  /* 0x0000000c12167221 */ /* 0x050fe20000000100 */
[C---:B------:R-:W-:Y:S01]  /*0490*/  FADD R26, -R18.reuse, R14 ;  /* 0x0000000e121a7221 */ /* 0x040fe20000000100 */
[C---:B-1----:R-:W-:Y:S01]  /*04a0*/  FADD R28, -R18.reuse, R15 ;  /* 0x0000000f121c7221 */ /* 0x042fe20000000100 */
[----:B---3--:R-:W-:Y:S01]  /*04b0*/  FMUL R5, R5, R24 ;  /* 0x0000001805057220 */ /* 0x008fe20000400000 */
[----:B------:R-:W-:-:S02]  /*04c0*/  FADD R24, -R18, R13 ;  /* 0x0000000d12187221 */ /* 0x000fc40000000100 */
[----:B------:R-:W0:Y:S01]  /*04d0*/  LDC.64 R18, c[0x0][0x240] ;  /* 0x00009000ff127b82 */ /* 0x000e220000000a00 */
[C---:B------:R-:W-:Y:S01]  /*04e0*/  FMUL R27, R21.reuse, R22 ;  /* 0x00000016151b7220 */ /* 0x040fe20000400000 */
[C---:B------:R-:W-:Y:S01]  /*04f0*/  FMUL R24, R21.reuse, R24 ;  /* 0x0000001815187220 */ /* 0x040fe20000400000 */
[C---:B------:R-:W-:Y:S01]  /*0500*/  FMUL R23, R21.reuse, R26 ;  /* 0x0000001a15177220 */ /* 0x040fe20000400000 */
[----:B------:R-:W-:Y:S01]  /*0510*/  FMUL R25, R21, R28 ;  /* 0x0000001c15197220 */ /* 0x000fe20000400000 */
[--C-:B-----5:R-:W-:Y:S01]  /*0520*/  FADD R9, R9, R16.reuse ;  /* 0x0000001009097221 */ /* 0x120fe20000000000 */
[--C-:B------:R-:W-:Y:S01]  /*0530*/  FADD R8, R8, R16.reuse ;  /* 0x0000001008087221 */ /* 0x100fe20000000000 */
[--C-:B------:R-:W-:Y:S01]  /*0540*/  FADD R10, R10, R16.reuse ;  /* 0x000000100a0a7221 */ /* 0x100fe20000000000 */
[----:B------:R-:W-:Y:S01]  /*0550*/  FADD R11, R11, R16 ;  /* 0x000000100b0b7221 */ /* 0x000fe20000000000 */
[C-C-:B------:R-:W-:Y:S01]  /*0560*/  FFMA R22, R17.reuse, R24, R20.reuse ;  /* 0x0000001811167223 */ /* 0x140fe20000000014 */
[C-C-:B------:R-:W-:Y:S01]  /*0570*/  FFMA R21, R17.reuse, R27, R20.reuse ;  /* 0x0000001b11157223 */ /* 0x140fe20000000014 */
[C-C-:B------:R-:W-:Y:S01]  /*0580*/  FFMA R23, R17.reuse, R23, R20.reuse ;  /* 0x0000001711177223 */ /* 0x140fe20000000014 */
[----:B------:R-:W-:Y:S01]  /*0590*/  FFMA R17, R17, R25, R20 ;  /* 0x0000001911117223 */ /* 0x000fe20000000014 */
[C---:B------:R-:W-:Y:S01]  /*05a0*/  FADD R20, -R2.reuse, R9 ;  /* 0x0000000902147221 */ /* 0x040fe20000000100 */
[C---:B------:R-:W-:Y:S01]  /*05b0*/  FADD R16, -R2.reuse, R8 ;  /* 0x0000000802107221 */ /* 0x040fe20000000100 */
[C---:B------:R-:W-:Y:S01]  /*05c0*/  FADD R24, -R2.reuse, R10 ;  /* 0x0000000a02187221 */ /* 0x040fe20000000100 */
[----:B------:R-:W-:Y:S01]  /*05d0*/  FADD R2, -R2, R11 ;  /* 0x0000000b02027221 */ /* 0x000fe20000000100 */
[C---:B------:R-:W-:Y:S01]  /*05e0*/  FMUL R20, R5.reuse, R20 ;  /* 0x0000001405147220 */ /* 0x040fe20000400000 */
[C---:B------:R-:W-:Y:S01]  /*05f0*/  FMUL R29, R5.reuse, R16 ;  /* 0x00000010051d7220 */ /* 0x040fe20000400000 */
[C---:B------:R-:W-:Y:S01]  /*0600*/  FMUL R27, R5.reuse, R24 ;  /* 0x00000018051b7220 */ /* 0x040fe20000400000 */
[----:B------:R-:W-:Y:S01]  /*0610*/  FMUL R25, R5, R2 ;  /* 0x0000000205197220 */ /* 0x000fe20000400000 */
[C-C-:B------:R-:W-:Y:S01]  /*0620*/  FFMA R5, R3.reuse, R20, R4.reuse ;  /* 0x0000001403057223 */ /* 0x140fe20000000004 */
[C-C-:B------:R-:W-:Y:S01]  /*0630*/  FFMA R20, R3.reuse, R29, R4.reuse ;  /* 0x0000001d03147223 */ /* 0x140fe20000000004 */
[C-C-:B------:R-:W-:Y:S01]  /*0640*/  FFMA R24, R3.reuse, R27, R4.reuse ;  /* 0x0000001b03187223 */ /* 0x140fe20000000004 */
[----:B------:R-:W-:Y:S01]  /*0650*/  FFMA R25, R3, R25, R4 ;  /* 0x0000001903197223 */ /* 0x000fe20000000004 */
[----:B------:R-:W-:Y:S01]  /*0660*/  FSETP.GEU.AND P6, PT, R17, RZ, PT ;  /* 0x000000ff1100720b */ /* 0x000fe20003fce000 */
[----:B0-----:R-:W-:Y:S01]  /*0670*/  IMAD.WIDE R2, R0, 0x4, R18 ;  /* 0x0000000400027825 */ /* 0x001fe200078e0212 */
[----:B------:R-:W-:-:S02]  /*0680*/  FSETP.GEU.AND P0, PT, R23, RZ, PT ;  /* 0x000000ff1700720b */ /* 0x000fc40003f0e000 */
[----:B------:R-:W-:Y:S02]  /*0690*/  FSETP.GEU.AND P1, PT, R22, RZ, PT ;  /* 0x000000ff1600720b */ /* 0x000fe40003f2e000 */
[----:B------:R-:W-:Y:S02]  /*06a0*/  FSETP.GEU.AND P2, PT, R21, RZ, PT ;  /* 0x000000ff1500720b */ /* 0x000fe40003f4e000 */
[----:B------:R-:W-:Y:S02]  /*06b0*/  SEL R19, R17, RZ, P6 ;  /* 0x000000ff11137207 */ /* 0x000fe40003000000 */
[----:B------:R-:W-:Y:S02]  /*06c0*/  FSETP.GEU.AND P3, PT, R25, RZ, PT ;  /* 0x000000ff1900720b */ /* 0x000fe40003f6e000 */
[----:B------:R-:W-:Y:S02]  /*06d0*/  FSETP.GEU.AND P4, PT, R24, RZ, PT ;  /* 0x000000ff1800720b */ /* 0x000fe40003f8e000 */
[----:B------:R-:W-:-:S02]  /*06e0*/  FSETP.GEU.AND P5, PT, R5, RZ, PT ;  /* 0x000000ff0500720b */ /* 0x000fc40003fae000 */
[----:B------:R-:W-:Y:S02]  /*06f0*/  FSETP.GEU.AND P6, PT, R20, RZ, PT ;  /* 0x000000ff1400720b */ /* 0x000fe40003fce000 */
[----:B------:R-:W-:Y:S02]  /*0700*/  SEL R18, R23, RZ, P0 ;  /* 0x000000ff17127207 */ /* 0x000fe40000000000 */
[----:B------:R-:W-:Y:S02]  /*0710*/  SEL R17, R22, RZ, P1 ;  /* 0x000000ff16117207 */ /* 0x000fe40000800000 */
[----:B------:R-:W-:Y:S02]  /*0720*/  SEL R16, R21, RZ, P2 ;  /* 0x000000ff15107207 */ /* 0x000fe40001000000 */
[----:B------:R-:W-:Y:S02]  /*0730*/  SEL R23, R25, RZ, P3 ;  /* 0x000000ff19177207 */ /* 0x000fe40001800000 */
[----:B------:R-:W-:-:S02]  /*0740*/  SEL R22, R24, RZ, P4 ;  /* 0x000000ff18167207 */ /* 0x000fc40002000000 */
[----:B------:R-:W-:Y:S02]  /*0750*/  SEL R21, R5, RZ, P5 ;  /* 0x000000ff05157207 */ /* 0x000fe40002800000 */
[----:B------:R-:W-:Y:S01]  /*0760*/  SEL R20, R20, RZ, P6 ;  /* 0x000000ff14147207 */ /* 0x000fe20003000000 */
[----:B------:R-:W-:Y:S04]  /*0770*/  STG.E.128 desc[UR4][R6.64], R12 ;  /* 0x0000000c06007986 */ /* 0x000fe8000c101d04 */
[----:B------:R-:W-:Y:S04]  /*0780*/  STG.E.128 desc[UR4][R6.64+0x800], R8 ;  /* 0x0008000806007986 */ /* 0x000fe8000c101d04 */
[----:B------:R-:W-:Y:S04]  /*0790*/  STG.E.128 desc[UR4][R2.64], R16 ;  /* 0x0000001002007986 */ /* 0x000fe8000c101d04 */
[----:B------:R-:W-:Y:S01]  /*07a0*/  STG.E.128 desc[UR4][R2.64+0x800], R20 ;  /* 0x0008001402007986 */ /* 0x000fe2000c101d04 */
[----:B------:R-:W-:Y:S05]  /*07b0*/  EXIT ;  /* 0x000000000000794d */ /* 0x000fea0003800000 */
.L_x_0:
[----:B------:R-:W-:-:S00]  /*07c0*/  BRA `(.L_x_0) ;  /* 0xfffffffc00fc7947 */ /* 0x000fc0000383ffff */
[----:B------:R-:W-:-:S00]  /*07d0*/  NOP ;  /* 0x0000000000007918 */ /* 0x000fc00000000000 */
        /* <DEDUP_REMOVED lines=10> */
.L_x_1:


//--------------------- .nv.global.init           --------------------------
	.section	.nv.global.init,"aw",@progbits
.nv.global.init:
	.type		_$_str,@object
	.size		_$_str,(_$_str_$_2 - _$_str)
_$_str:
        /*0000*/ 	.byte	0x5f, 0x5f, 0x43, 0x55, 0x44, 0x41, 0x5f, 0x46, 0x54, 0x5a, 0x00
	.type		_$_str_$_2,@object
	.size		_$_str_$_2,(.L_1 - _$_str_$_2)
_$_str_$_2:
        /*000b*/ 	.byte	0x5f, 0x5f, 0x43, 0x55, 0x44, 0x41, 0x5f, 0x50, 0x52, 0x45, 0x43, 0x5f, 0x53, 0x51, 0x52, 0x54
        /*001b*/ 	.byte	0x00
.L_1:


//--------------------- .nv.constant0.triton_poi_fused__native_batch_norm_legit_no_training_convolution_relu_0 --------------------------
	.section	.nv.constant0.triton_poi_fused__native_batch_norm_legit_no_training_convolution_relu_0,"a",@progbits
	.sectionflags	@""
	.align	4
.nv.constant0.triton_poi_fused__native_batch_norm_legit_no_training_convolution_relu_0:
	.zero		588
